//
// Generated by NVIDIA NVVM Compiler
//
// Compiler Build ID: CL-36424714
// Cuda compilation tools, release 13.0, V13.0.88
// Based on NVVM 20.0.0
//

.version 9.0
.target sm_100
.address_size 64

	// .globl	_Z10cuda_countPcPj

.visible .entry _Z10cuda_countPcPj(
	.param .u64 .ptr .align 1 _Z10cuda_countPcPj_param_0,
	.param .u64 .ptr .align 1 _Z10cuda_countPcPj_param_1
)
{
	.reg .pred 	%p<2>;
	.reg .b16 	%rs<2>;
	.reg .b32 	%r<3>;
	.reg .b64 	%rd<7>;

	ld.param.u64 	%rd2, [_Z10cuda_countPcPj_param_0];
	ld.param.u64 	%rd1, [_Z10cuda_countPcPj_param_1];
	cvta.to.global.u64 	%rd3, %rd2;
	mov.u32 	%r1, %tid.x;
	cvt.u64.u32 	%rd4, %r1;
	add.s64 	%rd5, %rd3, %rd4;
	ld.global.u8 	%rs1, [%rd5];
	setp.ne.s16 	%p1, %rs1, 97;
	@%p1 bra 	$L__BB0_2;
	cvta.to.global.u64 	%rd6, %rd1;
	atom.global.add.u32 	%r2, [%rd6], 1;
$L__BB0_2:
	ret;

}


// ===== COMPILED SASS (sm_100) =====

	.target	sm_100

	.elftype	@"ET_EXEC"


//--------------------- .note.nv.tkinfo           --------------------------
	.section	.note.nv.tkinfo,"",@"SHT_NOTE"
	.sectionflags	@"SHF_NOTE_NV_TKINFO"
	.tkinfo
        /*0018*/ 	.word	0x00000002
        /*0030*/ 	.string	""
        /*0030*/ 	.string	"ptxas"
        /*0030*/ 	.string	"Cuda compilation tools, release 13.0, V13.0.88"
        /*0030*/ 	.string	"Build cuda_13.0.r13.0/compiler.36424714_0"
        /*0030*/ 	.string	"-arch sm_100 -m 64 "



//--------------------- .note.nv.cuinfo           --------------------------
	.section	.note.nv.cuinfo,"",@"SHT_NOTE"
	.sectionflags	@"SHF_NOTE_NV_CUINFO"
        /*0018*/ 	.short	0x0002
        /*001a*/ 	.short	0x0064
        /*001c*/ 	.short	0x0082
	.zero		2


//--------------------- .nv.info                  --------------------------
	.section	.nv.info,"",@"SHT_CUDA_INFO"
	.align	4


	//----- nvinfo : EIATTR_REGCOUNT
	.align		4
        /*0000*/ 	.byte	0x04, 0x2f
        /*0002*/ 	.short	(.L_1 - .L_0)
	.align		4
.L_0:
        /*0004*/ 	.word	index@(_Z10cuda_countPcPj)
        /*0008*/ 	.word	0x00000008


	//----- nvinfo : EIATTR_FRAME_SIZE
	.align		4
.L_1:
        /*000c*/ 	.byte	0x04, 0x11
        /*000e*/ 	.short	(.L_3 - .L_2)
	.align		4
.L_2:
        /*0010*/ 	.word	index@(_Z10cuda_countPcPj)
        /*0014*/ 	.word	0x00000000


	//----- nvinfo : EIATTR_MIN_STACK_SIZE
	.align		4
.L_3:
        /*0018*/ 	.byte	0x04, 0x12
        /*001a*/ 	.short	(.L_5 - .L_4)
	.align		4
.L_4:
        /*001c*/ 	.word	index@(_Z10cuda_countPcPj)
        /*0020*/ 	.word	0x00000000
.L_5:


//--------------------- .nv.compat                --------------------------
	.section	.nv.compat,"",@"SHT_CUDA_COMPAT_INFO"
	.align	4
        /*0000*/ 	.byte	0x02, 0x09, 0x00, 0x00, 0x02, 0x02, 0x01, 0x00, 0x02, 0x05, 0x05, 0x00, 0x03, 0x07, 0x01, 0x01
        /*0010*/ 	.byte	0x02, 0x03, 0x00, 0x00, 0x02, 0x06, 0x01, 0x00, 0x04, 0x0b, 0x08, 0x00, 0x09, 0x00, 0x00, 0x00
        /*0020*/ 	.byte	0x00, 0x00, 0x00, 0x00


//--------------------- .nv.info._Z10cuda_countPcPj --------------------------
	.section	.nv.info._Z10cuda_countPcPj,"",@"SHT_CUDA_INFO"
	.sectionflags	@""
	.align	4


	//----- nvinfo : EIATTR_CUDA_API_VERSION
	.align		4
        /*0000*/ 	.byte	0x04, 0x37
        /*0002*/ 	.short	(.L_7 - .L_6)
.L_6:
        /*0004*/ 	.word	0x00000082


	//----- nvinfo : EIATTR_KPARAM_INFO
	.align		4
.L_7:
        /*0008*/ 	.byte	0x04, 0x17
        /*000a*/ 	.short	(.L_9 - .L_8)
.L_8:
        /*000c*/ 	.word	0x00000000
        /*0010*/ 	.short	0x0001
        /*0012*/ 	.short	0x0008
        /*0014*/ 	.byte	0x00, 0xf5, 0x21, 0x00


	//----- nvinfo : EIATTR_KPARAM_INFO
	.align		4
.L_9:
        /*0018*/ 	.byte	0x04, 0x17
        /*001a*/ 	.short	(.L_11 - .L_10)
.L_10:
        /*001c*/ 	.word	0x00000000
        /*0020*/ 	.short	0x0000
        /*0022*/ 	.short	0x0000
        /*0024*/ 	.byte	0x00, 0xf5, 0x21, 0x00


	//----- nvinfo : EIATTR_SPARSE_MMA_MASK
	.align		4
.L_11:
        /*0028*/ 	.byte	0x03, 0x50
        /*002a*/ 	.short	0x0000


	//----- nvinfo : EIATTR_MAXREG_COUNT
	.align		4
        /*002c*/ 	.byte	0x03, 0x1b
        /*002e*/ 	.short	0x00ff


	//----- nvinfo : EIATTR_MERCURY_ISA_VERSION
	.align		4
        /*0030*/ 	.byte	0x03, 0x5f
        /*0032*/ 	.short	0x0101


	//----- nvinfo : EIATTR_INT_WARP_WIDE_INSTR_OFFSETS
	.align		4
        /*0034*/ 	.byte	0x04, 0x31
        /*0036*/ 	.short	(.L_13 - .L_12)


	//   ....[0]....
.L_12:
        /*0038*/ 	.word	0x000000b0


	//----- nvinfo : EIATTR_VRC_CTA_INIT_COUNT
	.align		4
.L_13:
        /*003c*/ 	.byte	0x02, 0x4a
	.zero		1
	.zero		1


	//----- nvinfo : EIATTR_EXIT_INSTR_OFFSETS
	.align		4
        /*0040*/ 	.byte	0x04, 0x1c
        /*0042*/ 	.short	(.L_15 - .L_14)


	//   ....[0]....
.L_14:
        /*0044*/ 	.word	0x00000080


	//   ....[1]....
        /*0048*/ 	.word	0x00000100


	//----- nvinfo : EIATTR_CBANK_PARAM_SIZE
	.align		4
.L_15:
        /*004c*/ 	.byte	0x03, 0x19
        /*004e*/ 	.short	0x0010


	//----- nvinfo : EIATTR_PARAM_CBANK
	.align		4
        /*0050*/ 	.byte	0x04, 0x0a
        /*0052*/ 	.short	(.L_17 - .L_16)
	.align		4
.L_16:
        /*0054*/ 	.word	index@(.nv.constant0._Z10cuda_countPcPj)
        /*0058*/ 	.short	0x0380
        /*005a*/ 	.short	0x0010


	//----- nvinfo : EIATTR_SW_WAR
	.align		4
.L_17:
        /*005c*/ 	.byte	0x04, 0x36
        /*005e*/ 	.short	(.L_19 - .L_18)
.L_18:
        /*0060*/ 	.word	0x00000008
.L_19:


//--------------------- .nv.callgraph             --------------------------
	.section	.nv.callgraph,"",@"SHT_CUDA_CALLGRAPH"
	.align	4
	.sectionentsize	8
	.align		4
        /*0000*/ 	.word	0x00000000
	.align		4
        /*0004*/ 	.word	0xffffffff
	.align		4
        /*0008*/ 	.word	0x00000000
	.align		4
        /*000c*/ 	.word	0xfffffffe
	.align		4
        /*0010*/ 	.word	0x00000000
	.align		4
        /*0014*/ 	.word	0xfffffffd
	.align		4
        /*0018*/ 	.word	0x00000000
	.align		4
        /*001c*/ 	.word	0xfffffffc


//--------------------- .text._Z10cuda_countPcPj  --------------------------
	.section	.text._Z10cuda_countPcPj,"ax",@progbits
	.align	128
        .global         _Z10cuda_countPcPj
        .type           _Z10cuda_countPcPj,@function
        .size           _Z10cuda_countPcPj,(.L_x_1 - _Z10cuda_countPcPj)
        .other          _Z10cuda_countPcPj,@"STO_CUDA_ENTRY STV_DEFAULT"
_Z10cuda_countPcPj:
.text._Z10cuda_countPcPj:
[----:B------:R-:W-:Y:S01]  /*0000*/  LDC R1, c[0x0][0x37c] ;  /* 0x0000df00ff017b82 */ /* 0x000fe20000000800 */
[----:B------:R-:W0:Y:S01]  /*0010*/  S2R R2, SR_TID.X ;  /* 0x0000000000027919 */ /* 0x000e220000002100 */
[----:B------:R-:W0:Y:S01]  /*0020*/  LDCU.64 UR6, c[0x0][0x380] ;  /* 0x00007000ff0677ac */ /* 0x000e220008000a00 */
[----:B------:R-:W1:Y:S01]  /*0030*/  LDCU.64 UR4, c[0x0][0x358] ;  /* 0x00006b00ff0477ac */ /* 0x000e620008000a00 */
[----:B0-----:R-:W-:-:S05]  /*0040*/  IADD3 R2, P0, PT, R2, UR6, RZ ;  /* 0x0000000602027c10 */ /* 0x001fca000ff1e0ff */
[----:B------:R-:W-:-:S05]  /*0050*/  IMAD.X R3, RZ, RZ, UR7, P0 ;  /* 0x00000007ff037e24 */ /* 0x000fca00080e06ff */
[----:B-1----:R-:W2:Y:S02]  /*0060*/  LDG.E.U8 R2, desc[UR4][R2.64] ;  /* 0x0000000402027981 */ /* 0x002ea4000c1e1100 */
[----:B--2---:R-:W-:-:S13]  /*0070*/  ISETP.NE.AND P0, PT, R2, 0x61, PT ;  /* 0x000000610200780c */ /* 0x004fda0003f05270 */
[----:B------:R-:W-:Y:S05]  /*0080*/  @P0 EXIT ;  /* 0x000000000000094d */ /* 0x000fea0003800000 */
[----:B------:R-:W0:Y:S01]  /*0090*/  S2R R0, SR_LANEID ;  /* 0x0000000000007919 */ /* 0x000e220000000000 */
[----:B------:R-:W1:Y:S01]  /*00a0*/  LDC.64 R2, c[0x0][0x388] ;  /* 0x0000e200ff027b82 */ /* 0x000e620000000a00 */
[----:B------:R-:W-:Y:S02]  /*00b0*/  VOTEU.ANY UR6, UPT, PT ;  /* 0x0000000000067886 */ /* 0x000fe400038e0100 */
[----:B------:R-:W-:Y:S02]  /*00c0*/  UFLO.U32 UR7, UR6 ;  /* 0x00000006000772bd */ /* 0x000fe400080e0000 */
[----:B------:R-:W1:Y:S04]  /*00d0*/  POPC R5, UR6 ;  /* 0x0000000600057d09 */ /* 0x000e680008000000 */
[----:B0-----:R-:W-:-:S13]  /*00e0*/  ISETP.EQ.U32.AND P0, PT, R0, UR7, PT ;  /* 0x0000000700007c0c */ /* 0x001fda000bf02070 */
[----:B-1----:R-:W-:Y:S01]  /*00f0*/  @P0 REDG.E.ADD.STRONG.GPU desc[UR4][R2.64], R5 ;  /* 0x000000050200098e */ /* 0x002fe2000c12e104 */
[----:B------:R-:W-:Y:S05]  /*0100*/  EXIT ;  /* 0x000000000000794d */ /* 0x000fea0003800000 */
.L_x_0:
[----:B------:R-:W-:-:S00]  /*0110*/  BRA `(.L_x_0) ;  /* 0xfffffffc00fc7947 */ /* 0x000fc0000383ffff */
[----:B------:R-:W-:-:S00]  /*0120*/  NOP ;  /* 0x0000000000007918 */ /* 0x000fc00000000000 */
        /* <DEDUP_REMOVED lines=13> */
.L_x_1:


//--------------------- .nv.shared.reserved.0     --------------------------
	.section	.nv.shared.reserved.0,"aw",@nobits
	.weak		__nv_reservedSMEM_offset_0_alias
	.size		__nv_reservedSMEM_offset_0_alias, 0, 64
	.other		__nv_reservedSMEM_offset_0_alias,@"STO_CUDA_RESERVED_SHARED STV_DEFAULT"
__nv_reservedSMEM_offset_0_alias:
	.zero		0
	.zero		64


//--------------------- .nv.constant0._Z10cuda_countPcPj --------------------------
	.section	.nv.constant0._Z10cuda_countPcPj,"a",@progbits
	.sectionflags	@""
	.align	4
.nv.constant0._Z10cuda_countPcPj:
	.zero		912


//--------------------- SYMBOLS --------------------------

	.type		.nv.reservedSmem.offset0,@object
	.size		.nv.reservedSmem.offset0,0x4
